//
// Generated by NVIDIA NVVM Compiler
//
// Compiler Build ID: CL-36424714
// Cuda compilation tools, release 13.0, V13.0.88
// Based on NVVM 20.0.0
//

.version 9.0
.target sm_100
.address_size 64

	// .globl	_Z13mat_mult_cudaiiPdS_S_

.visible .entry _Z13mat_mult_cudaiiPdS_S_(
	.param .u32 _Z13mat_mult_cudaiiPdS_S__param_0,
	.param .u32 _Z13mat_mult_cudaiiPdS_S__param_1,
	.param .u64 .ptr .align 1 _Z13mat_mult_cudaiiPdS_S__param_2,
	.param .u64 .ptr .align 1 _Z13mat_mult_cudaiiPdS_S__param_3,
	.param .u64 .ptr .align 1 _Z13mat_mult_cudaiiPdS_S__param_4
)
{
	.reg .pred 	%p<11>;
	.reg .b32 	%r<48>;
	.reg .b64 	%rd<40>;
	.reg .b64 	%fd<55>;

	ld.param.u32 	%r24, [_Z13mat_mult_cudaiiPdS_S__param_0];
	ld.param.u64 	%rd5, [_Z13mat_mult_cudaiiPdS_S__param_3];
	ld.param.u64 	%rd6, [_Z13mat_mult_cudaiiPdS_S__param_4];
	cvta.to.global.u64 	%rd1, %rd6;
	cvta.to.global.u64 	%rd2, %rd5;
	mov.u32 	%r41, %tid.x;
	mov.u32 	%r40, %tid.y;
	max.s32 	%r26, %r41, %r40;
	setp.ge.s32 	%p1, %r26, %r24;
	@%p1 bra 	$L__BB0_14;
	add.s32 	%r3, %r24, -1;
	and.b32  	%r4, %r24, 7;
	and.b32  	%r5, %r24, -8;
	neg.s32 	%r6, %r5;
	shl.b32 	%r7, %r24, 3;
	mul.wide.s32 	%rd33, %r24, 8;
$L__BB0_2:
	ld.param.u64 	%rd39, [_Z13mat_mult_cudaiiPdS_S__param_2];
	setp.lt.u32 	%p2, %r3, 7;
	mul.lo.s32 	%r10, %r40, %r24;
	add.s32 	%r28, %r10, %r41;
	cvta.to.global.u64 	%rd7, %rd39;
	mul.wide.s32 	%rd8, %r28, 8;
	add.s64 	%rd3, %rd7, %rd8;
	ld.global.f64 	%fd52, [%rd3];
	mov.b32 	%r46, 0;
	@%p2 bra 	$L__BB0_5;
	mov.u32 	%r42, %r10;
	mov.u32 	%r43, %r41;
	mov.u32 	%r44, %r6;
$L__BB0_4:
	.pragma "nounroll";
	mul.wide.s32 	%rd9, %r42, 8;
	add.s64 	%rd10, %rd2, %rd9;
	ld.global.f64 	%fd9, [%rd10];
	mul.wide.s32 	%rd11, %r43, 8;
	add.s64 	%rd12, %rd1, %rd11;
	ld.global.f64 	%fd10, [%rd12];
	fma.rn.f64 	%fd11, %fd9, %fd10, %fd52;
	st.global.f64 	[%rd3], %fd11;
	ld.global.f64 	%fd12, [%rd10+8];
	mul.wide.s32 	%rd13, %r24, 8;
	add.s64 	%rd14, %rd12, %rd13;
	ld.global.f64 	%fd13, [%rd14];
	fma.rn.f64 	%fd14, %fd12, %fd13, %fd11;
	st.global.f64 	[%rd3], %fd14;
	ld.global.f64 	%fd15, [%rd10+16];
	add.s64 	%rd15, %rd14, %rd13;
	ld.global.f64 	%fd16, [%rd15];
	fma.rn.f64 	%fd17, %fd15, %fd16, %fd14;
	st.global.f64 	[%rd3], %fd17;
	ld.global.f64 	%fd18, [%rd10+24];
	add.s64 	%rd16, %rd15, %rd13;
	ld.global.f64 	%fd19, [%rd16];
	fma.rn.f64 	%fd20, %fd18, %fd19, %fd17;
	st.global.f64 	[%rd3], %fd20;
	ld.global.f64 	%fd21, [%rd10+32];
	add.s64 	%rd17, %rd16, %rd13;
	ld.global.f64 	%fd22, [%rd17];
	fma.rn.f64 	%fd23, %fd21, %fd22, %fd20;
	st.global.f64 	[%rd3], %fd23;
	ld.global.f64 	%fd24, [%rd10+40];
	add.s64 	%rd18, %rd17, %rd13;
	ld.global.f64 	%fd25, [%rd18];
	fma.rn.f64 	%fd26, %fd24, %fd25, %fd23;
	st.global.f64 	[%rd3], %fd26;
	ld.global.f64 	%fd27, [%rd10+48];
	add.s64 	%rd19, %rd18, %rd13;
	ld.global.f64 	%fd28, [%rd19];
	fma.rn.f64 	%fd29, %fd27, %fd28, %fd26;
	st.global.f64 	[%rd3], %fd29;
	ld.global.f64 	%fd30, [%rd10+56];
	add.s64 	%rd20, %rd19, %rd13;
	ld.global.f64 	%fd31, [%rd20];
	fma.rn.f64 	%fd52, %fd30, %fd31, %fd29;
	st.global.f64 	[%rd3], %fd52;
	add.s32 	%r44, %r44, 8;
	add.s32 	%r43, %r43, %r7;
	add.s32 	%r42, %r42, 8;
	setp.ne.s32 	%p3, %r44, 0;
	mov.u32 	%r46, %r5;
	@%p3 bra 	$L__BB0_4;
$L__BB0_5:
	setp.eq.s32 	%p4, %r4, 0;
	@%p4 bra 	$L__BB0_13;
	add.s32 	%r29, %r4, -1;
	setp.lt.u32 	%p5, %r29, 3;
	@%p5 bra 	$L__BB0_8;
	add.s32 	%r30, %r46, %r10;
	mad.lo.s32 	%r31, %r46, %r24, %r41;
	mul.wide.s32 	%rd21, %r30, 8;
	add.s64 	%rd22, %rd2, %rd21;
	ld.global.f64 	%fd32, [%rd22];
	mul.wide.s32 	%rd23, %r31, 8;
	add.s64 	%rd24, %rd1, %rd23;
	ld.global.f64 	%fd33, [%rd24];
	fma.rn.f64 	%fd34, %fd32, %fd33, %fd52;
	st.global.f64 	[%rd3], %fd34;
	ld.global.f64 	%fd35, [%rd22+8];
	add.s64 	%rd26, %rd24, %rd33;
	ld.global.f64 	%fd36, [%rd26];
	fma.rn.f64 	%fd37, %fd35, %fd36, %fd34;
	st.global.f64 	[%rd3], %fd37;
	ld.global.f64 	%fd38, [%rd22+16];
	add.s64 	%rd27, %rd26, %rd33;
	ld.global.f64 	%fd39, [%rd27];
	fma.rn.f64 	%fd40, %fd38, %fd39, %fd37;
	st.global.f64 	[%rd3], %fd40;
	ld.global.f64 	%fd41, [%rd22+24];
	add.s64 	%rd28, %rd27, %rd33;
	ld.global.f64 	%fd42, [%rd28];
	fma.rn.f64 	%fd52, %fd41, %fd42, %fd40;
	st.global.f64 	[%rd3], %fd52;
	add.s32 	%r46, %r46, 4;
$L__BB0_8:
	and.b32  	%r32, %r24, 3;
	setp.eq.s32 	%p6, %r32, 0;
	@%p6 bra 	$L__BB0_13;
	setp.eq.s32 	%p7, %r32, 1;
	@%p7 bra 	$L__BB0_11;
	add.s32 	%r33, %r46, %r10;
	mad.lo.s32 	%r34, %r46, %r24, %r41;
	mul.wide.s32 	%rd29, %r33, 8;
	add.s64 	%rd30, %rd2, %rd29;
	ld.global.f64 	%fd43, [%rd30];
	mul.wide.s32 	%rd31, %r34, 8;
	add.s64 	%rd32, %rd1, %rd31;
	ld.global.f64 	%fd44, [%rd32];
	fma.rn.f64 	%fd45, %fd43, %fd44, %fd52;
	st.global.f64 	[%rd3], %fd45;
	ld.global.f64 	%fd46, [%rd30+8];
	add.s64 	%rd34, %rd32, %rd33;
	ld.global.f64 	%fd47, [%rd34];
	fma.rn.f64 	%fd52, %fd46, %fd47, %fd45;
	st.global.f64 	[%rd3], %fd52;
	add.s32 	%r46, %r46, 2;
$L__BB0_11:
	and.b32  	%r35, %r24, 1;
	setp.eq.b32 	%p8, %r35, 1;
	not.pred 	%p9, %p8;
	@%p9 bra 	$L__BB0_13;
	add.s32 	%r36, %r46, %r10;
	mad.lo.s32 	%r37, %r46, %r24, %r41;
	mul.wide.s32 	%rd35, %r36, 8;
	add.s64 	%rd36, %rd2, %rd35;
	ld.global.f64 	%fd48, [%rd36];
	mul.wide.s32 	%rd37, %r37, 8;
	add.s64 	%rd38, %rd1, %rd37;
	ld.global.f64 	%fd49, [%rd38];
	fma.rn.f64 	%fd50, %fd48, %fd49, %fd52;
	st.global.f64 	[%rd3], %fd50;
$L__BB0_13:
	ld.param.u32 	%r39, [_Z13mat_mult_cudaiiPdS_S__param_1];
	add.s32 	%r41, %r41, %r39;
	add.s32 	%r40, %r40, %r39;
	max.s32 	%r38, %r41, %r40;
	setp.lt.s32 	%p10, %r38, %r24;
	@%p10 bra 	$L__BB0_2;
$L__BB0_14:
	ret;

}


// ===== COMPILED SASS (sm_100) =====

	.target	sm_100

	.elftype	@"ET_EXEC"


//--------------------- .note.nv.tkinfo           --------------------------
	.section	.note.nv.tkinfo,"",@"SHT_NOTE"
	.sectionflags	@"SHF_NOTE_NV_TKINFO"
	.tkinfo
        /*0018*/ 	.word	0x00000002
        /*0030*/ 	.string	""
        /*0030*/ 	.string	"ptxas"
        /*0030*/ 	.string	"Cuda compilation tools, release 13.0, V13.0.88"
        /*0030*/ 	.string	"Build cuda_13.0.r13.0/compiler.36424714_0"
        /*0030*/ 	.string	"-arch sm_100 -m 64 "



//--------------------- .note.nv.cuinfo           --------------------------
	.section	.note.nv.cuinfo,"",@"SHT_NOTE"
	.sectionflags	@"SHF_NOTE_NV_CUINFO"
        /*0018*/ 	.short	0x0002
        /*001a*/ 	.short	0x0064
        /*001c*/ 	.short	0x0082
	.zero		2


//--------------------- .nv.info                  --------------------------
	.section	.nv.info,"",@"SHT_CUDA_INFO"
	.align	4


	//----- nvinfo : EIATTR_REGCOUNT
	.align		4
        /*0000*/ 	.byte	0x04, 0x2f
        /*0002*/ 	.short	(.L_1 - .L_0)
	.align		4
.L_0:
        /*0004*/ 	.word	index@(_Z13mat_mult_cudaiiPdS_S_)
        /*0008*/ 	.word	0x0000001c


	//----- nvinfo : EIATTR_FRAME_SIZE
	.align		4
.L_1:
        /*000c*/ 	.byte	0x04, 0x11
        /*000e*/ 	.short	(.L_3 - .L_2)
	.align		4
.L_2:
        /*0010*/ 	.word	index@(_Z13mat_mult_cudaiiPdS_S_)
        /*0014*/ 	.word	0x00000000


	//----- nvinfo : EIATTR_MIN_STACK_SIZE
	.align		4
.L_3:
        /*0018*/ 	.byte	0x04, 0x12
        /*001a*/ 	.short	(.L_5 - .L_4)
	.align		4
.L_4:
        /*001c*/ 	.word	index@(_Z13mat_mult_cudaiiPdS_S_)
        /*0020*/ 	.word	0x00000000
.L_5:


//--------------------- .nv.compat                --------------------------
	.section	.nv.compat,"",@"SHT_CUDA_COMPAT_INFO"
	.align	4
        /*0000*/ 	.byte	0x02, 0x09, 0x00, 0x00, 0x02, 0x02, 0x01, 0x00, 0x02, 0x05, 0x05, 0x00, 0x03, 0x07, 0x01, 0x01
        /*0010*/ 	.byte	0x02, 0x03, 0x00, 0x00, 0x02, 0x06, 0x01, 0x00, 0x04, 0x0b, 0x08, 0x00, 0x01, 0x00, 0x00, 0x00
        /*0020*/ 	.byte	0x00, 0x00, 0x00, 0x00


//--------------------- .nv.info._Z13mat_mult_cudaiiPdS_S_ --------------------------
	.section	.nv.info._Z13mat_mult_cudaiiPdS_S_,"",@"SHT_CUDA_INFO"
	.sectionflags	@""
	.align	4


	//----- nvinfo : EIATTR_CUDA_API_VERSION
	.align		4
        /*0000*/ 	.byte	0x04, 0x37
        /*0002*/ 	.short	(.L_7 - .L_6)
.L_6:
        /*0004*/ 	.word	0x00000082


	//----- nvinfo : EIATTR_KPARAM_INFO
	.align		4
.L_7:
        /*0008*/ 	.byte	0x04, 0x17
        /*000a*/ 	.short	(.L_9 - .L_8)
.L_8:
        /*000c*/ 	.word	0x00000000
        /*0010*/ 	.short	0x0004
        /*0012*/ 	.short	0x0018
        /*0014*/ 	.byte	0x00, 0xf5, 0x21, 0x00


	//----- nvinfo : EIATTR_KPARAM_INFO
	.align		4
.L_9:
        /*0018*/ 	.byte	0x04, 0x17
        /*001a*/ 	.short	(.L_11 - .L_10)
.L_10:
        /*001c*/ 	.word	0x00000000
        /*0020*/ 	.short	0x0003
        /*0022*/ 	.short	0x0010
        /*0024*/ 	.byte	0x00, 0xf5, 0x21, 0x00


	//----- nvinfo : EIATTR_KPARAM_INFO
	.align		4
.L_11:
        /*0028*/ 	.byte	0x04, 0x17
        /*002a*/ 	.short	(.L_13 - .L_12)
.L_12:
        /*002c*/ 	.word	0x00000000
        /*0030*/ 	.short	0x0002
        /*0032*/ 	.short	0x0008
        /*0034*/ 	.byte	0x00, 0xf5, 0x21, 0x00


	//----- nvinfo : EIATTR_KPARAM_INFO
	.align		4
.L_13:
        /*0038*/ 	.byte	0x04, 0x17
        /*003a*/ 	.short	(.L_15 - .L_14)
.L_14:
        /*003c*/ 	.word	0x00000000
        /*0040*/ 	.short	0x0001
        /*0042*/ 	.short	0x0004
        /*0044*/ 	.byte	0x00, 0xf0, 0x11, 0x00


	//----- nvinfo : EIATTR_KPARAM_INFO
	.align		4
.L_15:
        /*0048*/ 	.byte	0x04, 0x17
        /*004a*/ 	.short	(.L_17 - .L_16)
.L_16:
        /*004c*/ 	.word	0x00000000
        /*0050*/ 	.short	0x0000
        /*0052*/ 	.short	0x0000
        /*0054*/ 	.byte	0x00, 0xf0, 0x11, 0x00


	//----- nvinfo : EIATTR_SPARSE_MMA_MASK
	.align		4
.L_17:
        /*0058*/ 	.byte	0x03, 0x50
        /*005a*/ 	.short	0x0000


	//----- nvinfo : EIATTR_MAXREG_COUNT
	.align		4
        /*005c*/ 	.byte	0x03, 0x1b
        /*005e*/ 	.short	0x00ff


	//----- nvinfo : EIATTR_MERCURY_ISA_VERSION
	.align		4
        /*0060*/ 	.byte	0x03, 0x5f
        /*0062*/ 	.short	0x0101


	//----- nvinfo : EIATTR_VRC_CTA_INIT_COUNT
	.align		4
        /*0064*/ 	.byte	0x02, 0x4a
	.zero		1
	.zero		1


	//----- nvinfo : EIATTR_EXIT_INSTR_OFFSETS
	.align		4
        /*0068*/ 	.byte	0x04, 0x1c
        /*006a*/ 	.short	(.L_19 - .L_18)


	//   ....[0]....
.L_18:
        /*006c*/ 	.word	0x00000060


	//   ....[1]....
        /*0070*/ 	.word	0x000008d0


	//----- nvinfo : EIATTR_CRS_STACK_SIZE
	.align		4
.L_19:
        /*0074*/ 	.byte	0x04, 0x1e
        /*0076*/ 	.short	(.L_21 - .L_20)
.L_20:
        /*0078*/ 	.word	0x00000000


	//----- nvinfo : EIATTR_CBANK_PARAM_SIZE
	.align		4
.L_21:
        /*007c*/ 	.byte	0x03, 0x19
        /*007e*/ 	.short	0x0020


	//----- nvinfo : EIATTR_PARAM_CBANK
	.align		4
        /*0080*/ 	.byte	0x04, 0x0a
        /*0082*/ 	.short	(.L_23 - .L_22)
	.align		4
.L_22:
        /*0084*/ 	.word	index@(.nv.constant0._Z13mat_mult_cudaiiPdS_S_)
        /*0088*/ 	.short	0x0380
        /*008a*/ 	.short	0x0020


	//----- nvinfo : EIATTR_SW_WAR
	.align		4
.L_23:
        /*008c*/ 	.byte	0x04, 0x36
        /*008e*/ 	.short	(.L_25 - .L_24)
.L_24:
        /*0090*/ 	.word	0x00000008
.L_25:


//--------------------- .nv.callgraph             --------------------------
	.section	.nv.callgraph,"",@"SHT_CUDA_CALLGRAPH"
	.align	4
	.sectionentsize	8
	.align		4
        /*0000*/ 	.word	0x00000000
	.align		4
        /*0004*/ 	.word	0xffffffff
	.align		4
        /*0008*/ 	.word	0x00000000
	.align		4
        /*000c*/ 	.word	0xfffffffe
	.align		4
        /*0010*/ 	.word	0x00000000
	.align		4
        /*0014*/ 	.word	0xfffffffd
	.align		4
        /*0018*/ 	.word	0x00000000
	.align		4
        /*001c*/ 	.word	0xfffffffc


//--------------------- .text._Z13mat_mult_cudaiiPdS_S_ --------------------------
	.section	.text._Z13mat_mult_cudaiiPdS_S_,"ax",@progbits
	.align	128
        .global         _Z13mat_mult_cudaiiPdS_S_
        .type           _Z13mat_mult_cudaiiPdS_S_,@function
        .size           _Z13mat_mult_cudaiiPdS_S_,(.L_x_6 - _Z13mat_mult_cudaiiPdS_S_)
        .other          _Z13mat_mult_cudaiiPdS_S_,@"STO_CUDA_ENTRY STV_DEFAULT"
_Z13mat_mult_cudaiiPdS_S_:
.text._Z13mat_mult_cudaiiPdS_S_:
[----:B------:R-:W-:Y:S01]  /*0000*/  LDC R1, c[0x0][0x37c] ;  /* 0x0000df00ff017b82 */ /* 0x000fe20000000800 */
[----:B------:R-:W0:Y:S01]  /*0010*/  S2R R0, SR_TID.X ;  /* 0x0000000000007919 */ /* 0x000e220000002100 */
[----:B------:R-:W1:Y:S01]  /*0020*/  LDCU UR4, c[0x0][0x380] ;  /* 0x00007000ff0477ac */ /* 0x000e620008000800 */
[----:B------:R-:W0:Y:S02]  /*0030*/  S2R R7, SR_TID.Y ;  /* 0x0000000000077919 */ /* 0x000e240000002200 */
[----:B0-----:R-:W-:-:S04]  /*0040*/  VIMNMX R2, PT, PT, R0, R7, !PT ;  /* 0x0000000700027248 */ /* 0x001fc80007fe0100 */
[----:B-1----:R-:W-:-:S13]  /*0050*/  ISETP.GE.AND P0, PT, R2, UR4, PT ;  /* 0x0000000402007c0c */ /* 0x002fda000bf06270 */
[----:B------:R-:W-:Y:S05]  /*0060*/  @P0 EXIT ;  /* 0x000000000000094d */ /* 0x000fea0003800000 */
[----:B------:R-:W-:Y:S02]  /*0070*/  ULOP3.LUT UR6, UR4, 0xfffffff8, URZ, 0xc0, !UPT ;  /* 0xfffffff804067892 */ /* 0x000fe4000f8ec0ff */
[----:B------:R-:W-:Y:S01]  /*0080*/  UIADD3 UR5, UPT, UPT, UR4, -0x1, URZ ;  /* 0xffffffff04057890 */ /* 0x000fe2000fffe0ff */
[----:B------:R-:W0:Y:S01]  /*0090*/  LDCU.64 UR8, c[0x0][0x358] ;  /* 0x00006b00ff0877ac */ /* 0x000e220008000a00 */
[----:B------:R-:W-:Y:S02]  /*00a0*/  ULOP3.LUT UR4, UR4, 0x7, URZ, 0xc0, !UPT ;  /* 0x0000000704047892 */ /* 0x000fe4000f8ec0ff */
[----:B------:R-:W-:-:S12]  /*00b0*/  UIADD3 UR10, UPT, UPT, -UR6, URZ, URZ ;  /* 0x000000ff060a7290 */ /* 0x000fd8000fffe1ff */
.L_x_4:
[----:B------:R-:W1:Y:S08]  /*00c0*/  LDC R9, c[0x0][0x380] ;  /* 0x0000e000ff097b82 */ /* 0x000e700000000800 */
[----:B------:R-:W2:Y:S01]  /*00d0*/  LDC.64 R2, c[0x0][0x388] ;  /* 0x0000e200ff027b82 */ /* 0x000ea20000000a00 */
[----:B-1----:R-:W-:-:S05]  /*00e0*/  IMAD R11, R7, R9, RZ ;  /* 0x00000009070b7224 */ /* 0x002fca00078e02ff */
[----:B-----5:R-:W-:-:S05]  /*00f0*/  IADD3 R5, PT, PT, R11, R0, RZ ;  /* 0x000000000b057210 */ /* 0x020fca0007ffe0ff */
[----:B--2---:R-:W-:-:S05]  /*0100*/  IMAD.WIDE R2, R5, 0x8, R2 ;  /* 0x0000000805027825 */ /* 0x004fca00078e0202 */
[----:B0-----:R0:W5:Y:S01]  /*0110*/  LDG.E.64 R4, desc[UR8][R2.64] ;  /* 0x0000000802047981 */ /* 0x001162000c1e1b00 */
[----:B------:R-:W-:Y:S01]  /*0120*/  UISETP.GE.U32.AND UP0, UPT, UR5, 0x7, UPT ;  /* 0x000000070500788c */ /* 0x000fe2000bf06070 */
[----:B------:R-:W-:-:S08]  /*0130*/  HFMA2 R6, -RZ, RZ, 0, 0 ;  /* 0x00000000ff067431 */ /* 0x000fd000000001ff */
[----:B0-----:R-:W-:Y:S05]  /*0140*/  BRA.U !UP0, `(.L_x_0) ;  /* 0x0000000108d07547 */ /* 0x001fea000b800000 */
[----:B------:R-:W-:Y:S02]  /*0150*/  MOV R10, R11 ;  /* 0x0000000b000a7202 */ /* 0x000fe40000000f00 */
[----:B------:R-:W-:Y:S02]  /*0160*/  MOV R8, R0 ;  /* 0x0000000000087202 */ /* 0x000fe40000000f00 */
[----:B------:R-:W-:-:S07]  /*0170*/  MOV R6, UR10 ;  /* 0x0000000a00067c02 */ /* 0x000fce0008000f00 */
.L_x_1:
[----:B------:R-:W0:Y:S08]  /*0180*/  LDC.64 R12, c[0x0][0x390] ;  /* 0x0000e400ff0c7b82 */ /* 0x000e300000000a00 */
[----:B------:R-:W1:Y:S01]  /*0190*/  LDC.64 R16, c[0x0][0x398] ;  /* 0x0000e600ff107b82 */ /* 0x000e620000000a00 */
[----:B0-----:R-:W-:-:S05]  /*01a0*/  IMAD.WIDE R12, R10, 0x8, R12 ;  /* 0x000000080a0c7825 */ /* 0x001fca00078e020c */
[----:B--2---:R-:W2:Y:S01]  /*01b0*/  LDG.E.64 R14, desc[UR8][R12.64] ;  /* 0x000000080c0e7981 */ /* 0x004ea2000c1e1b00 */
[----:B-1----:R-:W-:-:S05]  /*01c0*/  IMAD.WIDE R16, R8, 0x8, R16 ;  /* 0x0000000808107825 */ /* 0x002fca00078e0210 */
[----:B------:R-:W2:Y:S02]  /*01d0*/  LDG.E.64 R18, desc[UR8][R16.64] ;  /* 0x0000000810127981 */ /* 0x000ea4000c1e1b00 */
[----:B--2--5:R-:W-:Y:S01]  /*01e0*/  DFMA R14, R14, R18, R4 ;  /* 0x000000120e0e722b */ /* 0x024fe20000000004 */
[----:B------:R-:W-:-:S06]  /*01f0*/  IMAD.WIDE R18, R9, 0x8, R16 ;  /* 0x0000000809127825 */ /* 0x000fcc00078e0210 */
[----:B------:R0:W-:Y:S04]  /*0200*/  STG.E.64 desc[UR8][R2.64], R14 ;  /* 0x0000000e02007986 */ /* 0x0001e8000c101b08 */
[----:B------:R-:W2:Y:S04]  /*0210*/  LDG.E.64 R4, desc[UR8][R12.64+0x8] ;  /* 0x000008080c047981 */ /* 0x000ea8000c1e1b00 */
[----:B------:R-:W2:Y:S01]  /*0220*/  LDG.E.64 R20, desc[UR8][R18.64] ;  /* 0x0000000812147981 */ /* 0x000ea2000c1e1b00 */
[----:B------:R-:W-:Y:S01]  /*0230*/  IMAD.WIDE R22, R9, 0x8, R18 ;  /* 0x0000000809167825 */ /* 0x000fe200078e0212 */
[----:B--2---:R-:W-:-:S07]  /*0240*/  DFMA R4, R4, R20, R14 ;  /* 0x000000140404722b */ /* 0x004fce000000000e */
[----:B------:R1:W-:Y:S04]  /*0250*/  STG.E.64 desc[UR8][R2.64], R4 ;  /* 0x0000000402007986 */ /* 0x0003e8000c101b08 */
[----:B------:R-:W2:Y:S04]  /*0260*/  LDG.E.64 R20, desc[UR8][R12.64+0x10] ;  /* 0x000010080c147981 */ /* 0x000ea8000c1e1b00 */
[----:B------:R-:W2:Y:S01]  /*0270*/  LDG.E.64 R24, desc[UR8][R22.64] ;  /* 0x0000000816187981 */ /* 0x000ea2000c1e1b00 */
[----:B------:R-:W-:Y:S01]  /*0280*/  IMAD.WIDE R16, R9, 0x8, R22 ;  /* 0x0000000809107825 */ /* 0x000fe200078e0216 */
[----:B--2---:R-:W-:-:S07]  /*0290*/  DFMA R20, R20, R24, R4 ;  /* 0x000000181414722b */ /* 0x004fce0000000004 */
[----:B------:R2:W-:Y:S04]  /*02a0*/  STG.E.64 desc[UR8][R2.64], R20 ;  /* 0x0000001402007986 */ /* 0x0005e8000c101b08 */
[----:B0-----:R-:W3:Y:S04]  /*02b0*/  LDG.E.64 R14, desc[UR8][R12.64+0x18] ;  /* 0x000018080c0e7981 */ /* 0x001ee8000c1e1b00 */
[----:B------:R-:W3:Y:S01]  /*02c0*/  LDG.E.64 R24, desc[UR8][R16.64] ;  /* 0x0000000810187981 */ /* 0x000ee2000c1e1b00 */
[----:B------:R-:W-:Y:S01]  /*02d0*/  IMAD.WIDE R18, R9, 0x8, R16 ;  /* 0x0000000809127825 */ /* 0x000fe200078e0210 */
[----:B---3--:R-:W-:-:S07]  /*02e0*/  DFMA R14, R14, R24, R20 ;  /* 0x000000180e0e722b */ /* 0x008fce0000000014 */
[----:B------:R0:W-:Y:S04]  /*02f0*/  STG.E.64 desc[UR8][R2.64], R14 ;  /* 0x0000000e02007986 */ /* 0x0001e8000c101b08 */
[----:B-1----:R-:W3:Y:S04]  /*0300*/  LDG.E.64 R4, desc[UR8][R12.64+0x20] ;  /* 0x000020080c047981 */ /* 0x002ee8000c1e1b00 */
[----:B------:R-:W3:Y:S01]  /*0310*/  LDG.E.64 R24, desc[UR8][R18.64] ;  /* 0x0000000812187981 */ /* 0x000ee2000c1e1b00 */
[----:B------:R-:W-:Y:S01]  /*0320*/  IMAD.WIDE R22, R9, 0x8, R18 ;  /* 0x0000000809167825 */ /* 0x000fe200078e0212 */
[----:B---3--:R-:W-:-:S07]  /*0330*/  DFMA R4, R4, R24, R14 ;  /* 0x000000180404722b */ /* 0x008fce000000000e */
[----:B------:R1:W-:Y:S04]  /*0340*/  STG.E.64 desc[UR8][R2.64], R4 ;  /* 0x0000000402007986 */ /* 0x0003e8000c101b08 */
[----:B--2---:R-:W2:Y:S04]  /*0350*/  LDG.E.64 R20, desc[UR8][R12.64+0x28] ;  /* 0x000028080c147981 */ /* 0x004ea8000c1e1b00 */
        /* <DEDUP_REMOVED lines=11> */
[----:B------:R-:W-:-:S04]  /*0410*/  IADD3 R6, PT, PT, R6, 0x8, RZ ;  /* 0x0000000806067810 */ /* 0x000fc80007ffe0ff */
[----:B------:R-:W-:Y:S02]  /*0420*/  ISETP.NE.AND P0, PT, R6, RZ, PT ;  /* 0x000000ff0600720c */ /* 0x000fe40003f05270 */
[----:B------:R-:W-:Y:S02]  /*0430*/  IADD3 R10, PT, PT, R10, 0x8, RZ ;  /* 0x000000080a0a7810 */ /* 0x000fe40007ffe0ff */
[----:B------:R-:W-:Y:S01]  /*0440*/  LEA R8, R9, R8, 0x3 ;  /* 0x0000000809087211 */ /* 0x000fe200078e18ff */
[----:B---3--:R-:W-:-:S07]  /*0450*/  DFMA R4, R4, R18, R14 ;  /* 0x000000120404722b */ /* 0x008fce000000000e */
[----:B------:R2:W-:Y:S01]  /*0460*/  STG.E.64 desc[UR8][R2.64], R4 ;  /* 0x0000000402007986 */ /* 0x0005e2000c101b08 */
[----:B------:R-:W-:Y:S05]  /*0470*/  @P0 BRA `(.L_x_1) ;  /* 0xfffffffc00400947 */ /* 0x000fea000383ffff */
[----:B------:R-:W-:-:S07]  /*0480*/  MOV R6, UR6 ;  /* 0x0000000600067c02 */ /* 0x000fce0008000f00 */
.L_x_0:
[----:B------:R-:W-:-:S09]  /*0490*/  UISETP.NE.AND UP0, UPT, UR4, URZ, UPT ;  /* 0x000000ff0400728c */ /* 0x000fd2000bf05270 */
[----:B------:R-:W-:Y:S05]  /*04a0*/  BRA.U !UP0, `(.L_x_2) ;  /* 0x0000000108f07547 */ /* 0x000fea000b800000 */
[----:B------:R-:W-:Y:S01]  /*04b0*/  UIADD3 UR7, UPT, UPT, UR4, -0x1, URZ ;  /* 0xffffffff04077890 */ /* 0x000fe2000fffe0ff */
[----:B------:R-:W-:-:S03]  /*04c0*/  LOP3.LUT P0, R8, R9, 0x3, RZ, 0xc0, !PT ;  /* 0x0000000309087812 */ /* 0x000fc6000780c0ff */
[----:B------:R-:W-:-:S09]  /*04d0*/  UISETP.GE.U32.AND UP0, UPT, UR7, 0x3, UPT ;  /* 0x000000030700788c */ /* 0x000fd2000bf06070 */
[----:B------:R-:W-:Y:S05]  /*04e0*/  BRA.U !UP0, `(.L_x_3) ;  /* 0x0000000108687547 */ /* 0x000fea000b800000 */
[----:B------:R-:W0:Y:S01]  /*04f0*/  LDC.64 R12, c[0x0][0x390] ;  /* 0x0000e400ff0c7b82 */ /* 0x000e220000000a00 */
[----:B--2---:R-:W-:Y:S01]  /*0500*/  IADD3 R15, PT, PT, R11, R6, RZ ;  /* 0x000000060b0f7210 */ /* 0x004fe20007ffe0ff */
[----:B------:R-:W-:-:S06]  /*0510*/  IMAD R19, R6, R9, R0 ;  /* 0x0000000906137224 */ /* 0x000fcc00078e0200 */
[----:B------:R-:W1:Y:S01]  /*0520*/  LDC.64 R16, c[0x0][0x398] ;  /* 0x0000e600ff107b82 */ /* 0x000e620000000a00 */
[----:B0-----:R-:W-:-:S05]  /*0530*/  IMAD.WIDE R12, R15, 0x8, R12 ;  /* 0x000000080f0c7825 */ /* 0x001fca00078e020c */
[----:B------:R-:W2:Y:S01]  /*0540*/  LDG.E.64 R14, desc[UR8][R12.64] ;  /* 0x000000080c0e7981 */ /* 0x000ea2000c1e1b00 */
        /* <DEDUP_REMOVED lines=17> */
[----:B------:R-:W-:Y:S01]  /*0660*/  IADD3 R6, PT, PT, R6, 0x4, RZ ;  /* 0x0000000406067810 */ /* 0x000fe20007ffe0ff */
[----:B--2---:R-:W-:-:S07]  /*0670*/  DFMA R4, R4, R16, R24 ;  /* 0x000000100404722b */ /* 0x004fce0000000018 */
[----:B------:R0:W-:Y:S04]  /*0680*/  STG.E.64 desc[UR8][R2.64], R4 ;  /* 0x0000000402007986 */ /* 0x0001e8000c101b08 */
.L_x_3:
[----:B------:R-:W-:Y:S05]  /*0690*/  @!P0 BRA `(.L_x_2) ;  /* 0x0000000000748947 */ /* 0x000fea0003800000 */
[----:B0-2---:R-:W0:Y:S01]  /*06a0*/  LDC.64 R20, c[0x0][0x390] ;  /* 0x0000e400ff147b82 */ /* 0x005e220000000a00 */
[----:B------:R-:W-:-:S07]  /*06b0*/  ISETP.NE.AND P0, PT, R8, 0x1, PT ;  /* 0x000000010800780c */ /* 0x000fce0003f05270 */
[----:B------:R-:W1:Y:S06]  /*06c0*/  LDC.64 R12, c[0x0][0x398] ;  /* 0x0000e600ff0c7b82 */ /* 0x000e6c0000000a00 */
[----:B------:R-:W-:Y:S01]  /*06d0*/  @P0 IADD3 R15, PT, PT, R11, R6, RZ ;  /* 0x000000060b0f0210 */ /* 0x000fe20007ffe0ff */
[----:B------:R-:W-:Y:S01]  /*06e0*/  @P0 IMAD R25, R6, R9, R0 ;  /* 0x0000000906190224 */ /* 0x000fe200078e0200 */
[----:B------:R-:W2:Y:S03]  /*06f0*/  LDC.64 R18, c[0x0][0x390] ;  /* 0x0000e400ff127b82 */ /* 0x000ea60000000a00 */
[----:B0-----:R-:W-:-:S04]  /*0700*/  @P0 IMAD.WIDE R20, R15, 0x8, R20 ;  /* 0x000000080f140825 */ /* 0x001fc800078e0214 */
[----:B-1----:R-:W-:Y:S02]  /*0710*/  @P0 IMAD.WIDE R24, R25, 0x8, R12 ;  /* 0x0000000819180825 */ /* 0x002fe400078e020c */
[----:B------:R-:W3:Y:S04]  /*0720*/  @P0 LDG.E.64 R12, desc[UR8][R20.64] ;  /* 0x00000008140c0981 */ /* 0x000ee8000c1e1b00 */
[----:B------:R-:W3:Y:S01]  /*0730*/  @P0 LDG.E.64 R14, desc[UR8][R24.64] ;  /* 0x00000008180e0981 */ /* 0x000ee2000c1e1b00 */
[C---:B------:R-:W-:Y:S01]  /*0740*/  @P0 IMAD.WIDE R22, R9.reuse, 0x8, R24 ;  /* 0x0000000809160825 */ /* 0x040fe200078e0218 */
[----:B------:R-:W-:Y:S01]  /*0750*/  LOP3.LUT R8, R9, 0x1, RZ, 0xc0, !PT ;  /* 0x0000000109087812 */ /* 0x000fe200078ec0ff */
[----:B---3-5:R-:W-:Y:S01]  /*0760*/  @P0 DFMA R12, R12, R14, R4 ;  /* 0x0000000e0c0c022b */ /* 0x028fe20000000004 */
[----:B------:R-:W0:Y:S06]  /*0770*/  LDC.64 R14, c[0x0][0x398] ;  /* 0x0000e600ff0e7b82 */ /* 0x000e2c0000000a00 */
[----:B------:R1:W-:Y:S04]  /*0780*/  @P0 STG.E.64 desc[UR8][R2.64], R12 ;  /* 0x0000000c02000986 */ /* 0x0003e8000c101b08 */
[----:B------:R-:W3:Y:S04]  /*0790*/  @P0 LDG.E.64 R16, desc[UR8][R20.64+0x8] ;  /* 0x0000080814100981 */ /* 0x000ee8000c1e1b00 */
[----:B------:R-:W3:Y:S01]  /*07a0*/  @P0 LDG.E.64 R22, desc[UR8][R22.64] ;  /* 0x0000000816160981 */ /* 0x000ee2000c1e1b00 */
[----:B------:R-:W-:-:S02]  /*07b0*/  ISETP.NE.U32.AND P1, PT, R8, 0x1, PT ;  /* 0x000000010800780c */ /* 0x000fc40003f25070 */
[----:B------:R-:W-:-:S11]  /*07c0*/  @P0 IADD3 R6, PT, PT, R6, 0x2, RZ ;  /* 0x0000000206060810 */ /* 0x000fd60007ffe0ff */
[----:B------:R-:W-:-:S05]  /*07d0*/  @!P1 IADD3 R11, PT, PT, R11, R6, RZ ;  /* 0x000000060b0b9210 */ /* 0x000fca0007ffe0ff */
[----:B--2---:R-:W-:Y:S01]  /*07e0*/  @!P1 IMAD.WIDE R18, R11, 0x8, R18 ;  /* 0x000000080b129825 */ /* 0x004fe200078e0212 */
[----:B---3--:R-:W-:-:S03]  /*07f0*/  @P0 DFMA R4, R16, R22, R12 ;  /* 0x000000161004022b */ /* 0x008fc6000000000c */
[----:B------:R-:W-:-:S04]  /*0800*/  @!P1 IMAD R17, R6, R9, R0 ;  /* 0x0000000906119224 */ /* 0x000fc800078e0200 */
[----:B0-----:R-:W-:Y:S01]  /*0810*/  @!P1 IMAD.WIDE R14, R17, 0x8, R14 ;  /* 0x00000008110e9825 */ /* 0x001fe200078e020e */
[----:B------:R1:W-:Y:S04]  /*0820*/  @P0 STG.E.64 desc[UR8][R2.64], R4 ;  /* 0x0000000402000986 */ /* 0x0003e8000c101b08 */
[----:B------:R-:W2:Y:S04]  /*0830*/  @!P1 LDG.E.64 R18, desc[UR8][R18.64] ;  /* 0x0000000812129981 */ /* 0x000ea8000c1e1b00 */
[----:B------:R-:W2:Y:S02]  /*0840*/  @!P1 LDG.E.64 R14, desc[UR8][R14.64] ;  /* 0x000000080e0e9981 */ /* 0x000ea4000c1e1b00 */
[----:B--2---:R-:W-:-:S07]  /*0850*/  @!P1 DFMA R10, R18, R14, R4 ;  /* 0x0000000e120a922b */ /* 0x004fce0000000004 */
[----:B------:R1:W-:Y:S04]  /*0860*/  @!P1 STG.E.64 desc[UR8][R2.64], R10 ;  /* 0x0000000a02009986 */ /* 0x0003e8000c101b08 */
.L_x_2:
[----:B------:R-:W3:Y:S02]  /*0870*/  LDCU UR7, c[0x0][0x384] ;  /* 0x00007080ff0777ac */ /* 0x000ee40008000800 */
[----:B---3--:R-:W-:Y:S02]  /*0880*/  IADD3 R0, PT, PT, R0, UR7, RZ ;  /* 0x0000000700007c10 */ /* 0x008fe4000fffe0ff */
[----:B------:R-:W-:-:S04]  /*0890*/  IADD3 R7, PT, PT, R7, UR7, RZ ;  /* 0x0000000707077c10 */ /* 0x000fc8000fffe0ff */
[----:B012---:R-:W-:-:S04]  /*08a0*/  VIMNMX R2, PT, PT, R0, R7, !PT ;  /* 0x0000000700027248 */ /* 0x007fc80007fe0100 */
[----:B------:R-:W-:-:S13]  /*08b0*/  ISETP.GE.AND P0, PT, R2, R9, PT ;  /* 0x000000090200720c */ /* 0x000fda0003f06270 */
[----:B------:R-:W-:Y:S05]  /*08c0*/  @!P0 BRA `(.L_x_4) ;  /* 0xfffffff400fc8947 */ /* 0x000fea000383ffff */
[----:B------:R-:W-:Y:S05]  /*08d0*/  EXIT ;  /* 0x000000000000794d */ /* 0x000fea0003800000 */
.L_x_5:
[----:B------:R-:W-:-:S00]  /*08e0*/  BRA `(.L_x_5) ;  /* 0xfffffffc00fc7947 */ /* 0x000fc0000383ffff */
[----:B------:R-:W-:-:S00]  /*08f0*/  NOP ;  /* 0x0000000000007918 */ /* 0x000fc00000000000 */
        /* <DEDUP_REMOVED lines=8> */
.L_x_6:


//--------------------- .nv.shared.reserved.0     --------------------------
	.section	.nv.shared.reserved.0,"aw",@nobits
	.weak		__nv_reservedSMEM_offset_0_alias
	.size		__nv_reservedSMEM_offset_0_alias, 0, 64
	.other		__nv_reservedSMEM_offset_0_alias,@"STO_CUDA_RESERVED_SHARED STV_DEFAULT"
__nv_reservedSMEM_offset_0_alias:
	.zero		0
	.zero		64


//--------------------- .nv.constant0._Z13mat_mult_cudaiiPdS_S_ --------------------------
	.section	.nv.constant0._Z13mat_mult_cudaiiPdS_S_,"a",@progbits
	.sectionflags	@""
	.align	4
.nv.constant0._Z13mat_mult_cudaiiPdS_S_:
	.zero		928


//--------------------- SYMBOLS --------------------------

	.type		.nv.reservedSmem.offset0,@object
	.size		.nv.reservedSmem.offset0,0x4
